//
// Generated by NVIDIA NVVM Compiler
//
// Compiler Build ID: CL-36424714
// Cuda compilation tools, release 13.0, V13.0.88
// Based on NVVM 20.0.0
//

.version 9.0
.target sm_100
.address_size 64

	// .globl	_Z34noise_add_source_master_rec_kernelPiS_iPfS0_i

.visible .entry _Z34noise_add_source_master_rec_kernelPiS_iPfS0_i(
	.param .u64 .ptr .align 1 _Z34noise_add_source_master_rec_kernelPiS_iPfS0_i_param_0,
	.param .u64 .ptr .align 1 _Z34noise_add_source_master_rec_kernelPiS_iPfS0_i_param_1,
	.param .u32 _Z34noise_add_source_master_rec_kernelPiS_iPfS0_i_param_2,
	.param .u64 .ptr .align 1 _Z34noise_add_source_master_rec_kernelPiS_iPfS0_i_param_3,
	.param .u64 .ptr .align 1 _Z34noise_add_source_master_rec_kernelPiS_iPfS0_i_param_4,
	.param .u32 _Z34noise_add_source_master_rec_kernelPiS_iPfS0_i_param_5
)
{
	.reg .b32 	%r<11>;
	.reg .b32 	%f<7>;
	.reg .b64 	%rd<17>;

	ld.param.u64 	%rd1, [_Z34noise_add_source_master_rec_kernelPiS_iPfS0_i_param_0];
	ld.param.u64 	%rd2, [_Z34noise_add_source_master_rec_kernelPiS_iPfS0_i_param_1];
	ld.param.u32 	%r1, [_Z34noise_add_source_master_rec_kernelPiS_iPfS0_i_param_2];
	ld.param.u64 	%rd3, [_Z34noise_add_source_master_rec_kernelPiS_iPfS0_i_param_3];
	ld.param.u64 	%rd4, [_Z34noise_add_source_master_rec_kernelPiS_iPfS0_i_param_4];
	ld.param.u32 	%r2, [_Z34noise_add_source_master_rec_kernelPiS_iPfS0_i_param_5];
	cvta.to.global.u64 	%rd5, %rd3;
	cvta.to.global.u64 	%rd6, %rd4;
	cvta.to.global.u64 	%rd7, %rd1;
	cvta.to.global.u64 	%rd8, %rd2;
	mov.u32 	%r3, %tid.x;
	mul.wide.s32 	%rd9, %r1, 4;
	add.s64 	%rd10, %rd8, %rd9;
	ld.global.u32 	%r4, [%rd10];
	mad.lo.s32 	%r5, %r4, 125, %r3;
	add.s32 	%r6, %r5, -125;
	mul.wide.s32 	%rd11, %r6, 4;
	add.s64 	%rd12, %rd7, %rd11;
	ld.global.u32 	%r7, [%rd12];
	mad.lo.s32 	%r8, %r7, 3, -3;
	mul.wide.s32 	%rd13, %r8, 4;
	add.s64 	%rd14, %rd5, %rd13;
	mul.lo.s32 	%r9, %r3, 3;
	mad.lo.s32 	%r10, %r2, 375, %r9;
	mul.wide.s32 	%rd15, %r10, 4;
	add.s64 	%rd16, %rd6, %rd15;
	ld.global.f32 	%f1, [%rd16];
	atom.global.add.f32 	%f2, [%rd14], %f1;
	ld.global.f32 	%f3, [%rd16+4];
	atom.global.add.f32 	%f4, [%rd14+4], %f3;
	ld.global.f32 	%f5, [%rd16+8];
	atom.global.add.f32 	%f6, [%rd14+8], %f5;
	ret;

}


// ===== COMPILED SASS (sm_100) =====

	.target	sm_100

	.elftype	@"ET_EXEC"


//--------------------- .note.nv.tkinfo           --------------------------
	.section	.note.nv.tkinfo,"",@"SHT_NOTE"
	.sectionflags	@"SHF_NOTE_NV_TKINFO"
	.tkinfo
        /*0018*/ 	.word	0x00000002
        /*0030*/ 	.string	""
        /*0030*/ 	.string	"ptxas"
        /*0030*/ 	.string	"Cuda compilation tools, release 13.0, V13.0.88"
        /*0030*/ 	.string	"Build cuda_13.0.r13.0/compiler.36424714_0"
        /*0030*/ 	.string	"-arch sm_100 -m 64 "



//--------------------- .note.nv.cuinfo           --------------------------
	.section	.note.nv.cuinfo,"",@"SHT_NOTE"
	.sectionflags	@"SHF_NOTE_NV_CUINFO"
        /*0018*/ 	.short	0x0002
        /*001a*/ 	.short	0x0064
        /*001c*/ 	.short	0x0082
	.zero		2


//--------------------- .nv.info                  --------------------------
	.section	.nv.info,"",@"SHT_CUDA_INFO"
	.align	4


	//----- nvinfo : EIATTR_REGCOUNT
	.align		4
        /*0000*/ 	.byte	0x04, 0x2f
        /*0002*/ 	.short	(.L_1 - .L_0)
	.align		4
.L_0:
        /*0004*/ 	.word	index@(_Z34noise_add_source_master_rec_kernelPiS_iPfS0_i)
        /*0008*/ 	.word	0x00000010


	//----- nvinfo : EIATTR_FRAME_SIZE
	.align		4
.L_1:
        /*000c*/ 	.byte	0x04, 0x11
        /*000e*/ 	.short	(.L_3 - .L_2)
	.align		4
.L_2:
        /*0010*/ 	.word	index@(_Z34noise_add_source_master_rec_kernelPiS_iPfS0_i)
        /*0014*/ 	.word	0x00000000


	//----- nvinfo : EIATTR_MIN_STACK_SIZE
	.align		4
.L_3:
        /*0018*/ 	.byte	0x04, 0x12
        /*001a*/ 	.short	(.L_5 - .L_4)
	.align		4
.L_4:
        /*001c*/ 	.word	index@(_Z34noise_add_source_master_rec_kernelPiS_iPfS0_i)
        /*0020*/ 	.word	0x00000000
.L_5:


//--------------------- .nv.compat                --------------------------
	.section	.nv.compat,"",@"SHT_CUDA_COMPAT_INFO"
	.align	4
        /*0000*/ 	.byte	0x02, 0x09, 0x00, 0x00, 0x02, 0x02, 0x01, 0x00, 0x02, 0x05, 0x05, 0x00, 0x03, 0x07, 0x01, 0x01
        /*0010*/ 	.byte	0x02, 0x03, 0x00, 0x00, 0x02, 0x06, 0x01, 0x00, 0x04, 0x0b, 0x08, 0x00, 0x09, 0x00, 0x00, 0x00
        /*0020*/ 	.byte	0x00, 0x00, 0x00, 0x00


//--------------------- .nv.info._Z34noise_add_source_master_rec_kernelPiS_iPfS0_i --------------------------
	.section	.nv.info._Z34noise_add_source_master_rec_kernelPiS_iPfS0_i,"",@"SHT_CUDA_INFO"
	.sectionflags	@""
	.align	4


	//----- nvinfo : EIATTR_CUDA_API_VERSION
	.align		4
        /*0000*/ 	.byte	0x04, 0x37
        /*0002*/ 	.short	(.L_7 - .L_6)
.L_6:
        /*0004*/ 	.word	0x00000082


	//----- nvinfo : EIATTR_KPARAM_INFO
	.align		4
.L_7:
        /*0008*/ 	.byte	0x04, 0x17
        /*000a*/ 	.short	(.L_9 - .L_8)
.L_8:
        /*000c*/ 	.word	0x00000000
        /*0010*/ 	.short	0x0005
        /*0012*/ 	.short	0x0028
        /*0014*/ 	.byte	0x00, 0xf0, 0x11, 0x00


	//----- nvinfo : EIATTR_KPARAM_INFO
	.align		4
.L_9:
        /*0018*/ 	.byte	0x04, 0x17
        /*001a*/ 	.short	(.L_11 - .L_10)
.L_10:
        /*001c*/ 	.word	0x00000000
        /*0020*/ 	.short	0x0004
        /*0022*/ 	.short	0x0020
        /*0024*/ 	.byte	0x00, 0xf5, 0x21, 0x00


	//----- nvinfo : EIATTR_KPARAM_INFO
	.align		4
.L_11:
        /*0028*/ 	.byte	0x04, 0x17
        /*002a*/ 	.short	(.L_13 - .L_12)
.L_12:
        /*002c*/ 	.word	0x00000000
        /*0030*/ 	.short	0x0003
        /*0032*/ 	.short	0x0018
        /*0034*/ 	.byte	0x00, 0xf5, 0x21, 0x00


	//----- nvinfo : EIATTR_KPARAM_INFO
	.align		4
.L_13:
        /*0038*/ 	.byte	0x04, 0x17
        /*003a*/ 	.short	(.L_15 - .L_14)
.L_14:
        /*003c*/ 	.word	0x00000000
        /*0040*/ 	.short	0x0002
        /*0042*/ 	.short	0x0010
        /*0044*/ 	.byte	0x00, 0xf0, 0x11, 0x00


	//----- nvinfo : EIATTR_KPARAM_INFO
	.align		4
.L_15:
        /*0048*/ 	.byte	0x04, 0x17
        /*004a*/ 	.short	(.L_17 - .L_16)
.L_16:
        /*004c*/ 	.word	0x00000000
        /*0050*/ 	.short	0x0001
        /*0052*/ 	.short	0x0008
        /*0054*/ 	.byte	0x00, 0xf5, 0x21, 0x00


	//----- nvinfo : EIATTR_KPARAM_INFO
	.align		4
.L_17:
        /*0058*/ 	.byte	0x04, 0x17
        /*005a*/ 	.short	(.L_19 - .L_18)
.L_18:
        /*005c*/ 	.word	0x00000000
        /*0060*/ 	.short	0x0000
        /*0062*/ 	.short	0x0000
        /*0064*/ 	.byte	0x00, 0xf5, 0x21, 0x00


	//----- nvinfo : EIATTR_SPARSE_MMA_MASK
	.align		4
.L_19:
        /*0068*/ 	.byte	0x03, 0x50
        /*006a*/ 	.short	0x0000


	//----- nvinfo : EIATTR_MAXREG_COUNT
	.align		4
        /*006c*/ 	.byte	0x03, 0x1b
        /*006e*/ 	.short	0x00ff


	//----- nvinfo : EIATTR_MERCURY_ISA_VERSION
	.align		4
        /*0070*/ 	.byte	0x03, 0x5f
        /*0072*/ 	.short	0x0101


	//----- nvinfo : EIATTR_VRC_CTA_INIT_COUNT
	.align		4
        /*0074*/ 	.byte	0x02, 0x4a
	.zero		1
	.zero		1


	//----- nvinfo : EIATTR_EXIT_INSTR_OFFSETS
	.align		4
        /*0078*/ 	.byte	0x04, 0x1c
        /*007a*/ 	.short	(.L_21 - .L_20)


	//   ....[0]....
.L_20:
        /*007c*/ 	.word	0x000001b0


	//----- nvinfo : EIATTR_CBANK_PARAM_SIZE
	.align		4
.L_21:
        /*0080*/ 	.byte	0x03, 0x19
        /*0082*/ 	.short	0x002c


	//----- nvinfo : EIATTR_PARAM_CBANK
	.align		4
        /*0084*/ 	.byte	0x04, 0x0a
        /*0086*/ 	.short	(.L_23 - .L_22)
	.align		4
.L_22:
        /*0088*/ 	.word	index@(.nv.constant0._Z34noise_add_source_master_rec_kernelPiS_iPfS0_i)
        /*008c*/ 	.short	0x0380
        /*008e*/ 	.short	0x002c


	//----- nvinfo : EIATTR_SW_WAR
	.align		4
.L_23:
        /*0090*/ 	.byte	0x04, 0x36
        /*0092*/ 	.short	(.L_25 - .L_24)
.L_24:
        /*0094*/ 	.word	0x00000008
.L_25:


//--------------------- .nv.callgraph             --------------------------
	.section	.nv.callgraph,"",@"SHT_CUDA_CALLGRAPH"
	.align	4
	.sectionentsize	8
	.align		4
        /*0000*/ 	.word	0x00000000
	.align		4
        /*0004*/ 	.word	0xffffffff
	.align		4
        /*0008*/ 	.word	0x00000000
	.align		4
        /*000c*/ 	.word	0xfffffffe
	.align		4
        /*0010*/ 	.word	0x00000000
	.align		4
        /*0014*/ 	.word	0xfffffffd
	.align		4
        /*0018*/ 	.word	0x00000000
	.align		4
        /*001c*/ 	.word	0xfffffffc


//--------------------- .text._Z34noise_add_source_master_rec_kernelPiS_iPfS0_i --------------------------
	.section	.text._Z34noise_add_source_master_rec_kernelPiS_iPfS0_i,"ax",@progbits
	.align	128
        .global         _Z34noise_add_source_master_rec_kernelPiS_iPfS0_i
        .type           _Z34noise_add_source_master_rec_kernelPiS_iPfS0_i,@function
        .size           _Z34noise_add_source_master_rec_kernelPiS_iPfS0_i,(.L_x_1 - _Z34noise_add_source_master_rec_kernelPiS_iPfS0_i)
        .other          _Z34noise_add_source_master_rec_kernelPiS_iPfS0_i,@"STO_CUDA_ENTRY STV_DEFAULT"
_Z34noise_add_source_master_rec_kernelPiS_iPfS0_i:
.text._Z34noise_add_source_master_rec_kernelPiS_iPfS0_i:
[----:B------:R-:W-:Y:S08]  /*0000*/  LDC R1, c[0x0][0x37c] ;  /* 0x0000df00ff017b82 */ /* 0x000ff00000000800 */
[----:B------:R-:W0:Y:S01]  /*0010*/  LDC R5, c[0x0][0x390] ;  /* 0x0000e400ff057b82 */ /* 0x000e220000000800 */
[----:B------:R-:W1:Y:S07]  /*0020*/  LDCU.64 UR4, c[0x0][0x358] ;  /* 0x00006b00ff0477ac */ /* 0x000e6e0008000a00 */
[----:B------:R-:W0:Y:S01]  /*0030*/  LDC.64 R2, c[0x0][0x388] ;  /* 0x0000e200ff027b82 */ /* 0x000e220000000a00 */
[----:B------:R-:W2:Y:S07]  /*0040*/  S2R R11, SR_TID.X ;  /* 0x00000000000b7919 */ /* 0x000eae0000002100 */
[----:B------:R-:W3:Y:S08]  /*0050*/  LDC R8, c[0x0][0x3a8] ;  /* 0x0000ea00ff087b82 */ /* 0x000ef00000000800 */
[----:B------:R-:W4:Y:S01]  /*0060*/  LDC.64 R6, c[0x0][0x3a0] ;  /* 0x0000e800ff067b82 */ /* 0x000f220000000a00 */
[----:B0-----:R-:W-:-:S07]  /*0070*/  IMAD.WIDE R2, R5, 0x4, R2 ;  /* 0x0000000405027825 */ /* 0x001fce00078e0202 */
[----:B------:R-:W0:Y:S01]  /*0080*/  LDC.64 R4, c[0x0][0x380] ;  /* 0x0000e000ff047b82 */ /* 0x000e220000000a00 */
[----:B-1----:R-:W2:Y:S02]  /*0090*/  LDG.E R2, desc[UR4][R2.64] ;  /* 0x0000000402027981 */ /* 0x002ea4000c1e1900 */
[--C-:B--2---:R-:W-:Y:S02]  /*00a0*/  IMAD R0, R2, 0x7d, R11.reuse ;  /* 0x0000007d02007824 */ /* 0x104fe400078e020b */
[----:B---3--:R-:W-:-:S03]  /*00b0*/  IMAD R11, R8, 0x7d, R11 ;  /* 0x0000007d080b7824 */ /* 0x008fc600078e020b */
[----:B------:R-:W1:Y:S01]  /*00c0*/  LDC.64 R2, c[0x0][0x398] ;  /* 0x0000e600ff027b82 */ /* 0x000e620000000a00 */
[----:B------:R-:W-:-:S05]  /*00d0*/  IADD3 R9, PT, PT, R0, -0x7d, RZ ;  /* 0xffffff8300097810 */ /* 0x000fca0007ffe0ff */
[----:B0-----:R-:W-:Y:S01]  /*00e0*/  IMAD.WIDE R4, R9, 0x4, R4 ;  /* 0x0000000409047825 */ /* 0x001fe200078e0204 */
[----:B------:R-:W-:-:S05]  /*00f0*/  LEA R9, R11, R11, 0x1 ;  /* 0x0000000b0b097211 */ /* 0x000fca00078e08ff */
[----:B------:R-:W2:Y:S01]  /*0100*/  LDG.E R4, desc[UR4][R4.64] ;  /* 0x0000000404047981 */ /* 0x000ea2000c1e1900 */
[----:B----4-:R-:W-:-:S05]  /*0110*/  IMAD.WIDE R6, R9, 0x4, R6 ;  /* 0x0000000409067825 */ /* 0x010fca00078e0206 */
[----:B------:R-:W3:Y:S01]  /*0120*/  LDG.E R11, desc[UR4][R6.64] ;  /* 0x00000004060b7981 */ /* 0x000ee2000c1e1900 */
[----:B------:R-:W-:-:S05]  /*0130*/  HFMA2 R9, -RZ, RZ, 0, 1.78813934326171875e-07 ;  /* 0x00000003ff097431 */ /* 0x000fca00000001ff */
[----:B--2---:R-:W-:-:S04]  /*0140*/  IMAD R9, R4, R9, -0x3 ;  /* 0xfffffffd04097424 */ /* 0x004fc800078e0209 */
[----:B-1----:R-:W-:-:S05]  /*0150*/  IMAD.WIDE R2, R9, 0x4, R2 ;  /* 0x0000000409027825 */ /* 0x002fca00078e0202 */
[----:B---3--:R-:W-:Y:S04]  /*0160*/  REDG.E.ADD.F32.FTZ.RN.STRONG.GPU desc[UR4][R2.64], R11 ;  /* 0x0000000b020079a6 */ /* 0x008fe8000c12f304 */
[----:B------:R-:W2:Y:S04]  /*0170*/  LDG.E R9, desc[UR4][R6.64+0x4] ;  /* 0x0000040406097981 */ /* 0x000ea8000c1e1900 */
[----:B--2---:R-:W-:Y:S04]  /*0180*/  REDG.E.ADD.F32.FTZ.RN.STRONG.GPU desc[UR4][R2.64+0x4], R9 ;  /* 0x00000409020079a6 */ /* 0x004fe8000c12f304 */
[----:B------:R-:W2:Y:S04]  /*0190*/  LDG.E R13, desc[UR4][R6.64+0x8] ;  /* 0x00000804060d7981 */ /* 0x000ea8000c1e1900 */
[----:B--2---:R-:W-:Y:S01]  /*01a0*/  REDG.E.ADD.F32.FTZ.RN.STRONG.GPU desc[UR4][R2.64+0x8], R13 ;  /* 0x0000080d020079a6 */ /* 0x004fe2000c12f304 */
[----:B------:R-:W-:Y:S05]  /*01b0*/  EXIT ;  /* 0x000000000000794d */ /* 0x000fea0003800000 */
.L_x_0:
[----:B------:R-:W-:-:S00]  /*01c0*/  BRA `(.L_x_0) ;  /* 0xfffffffc00fc7947 */ /* 0x000fc0000383ffff */
[----:B------:R-:W-:-:S00]  /*01d0*/  NOP ;  /* 0x0000000000007918 */ /* 0x000fc00000000000 */
        /* <DEDUP_REMOVED lines=10> */
.L_x_1:


//--------------------- .nv.shared.reserved.0     --------------------------
	.section	.nv.shared.reserved.0,"aw",@nobits
	.weak		__nv_reservedSMEM_offset_0_alias
	.size		__nv_reservedSMEM_offset_0_alias, 0, 64
	.other		__nv_reservedSMEM_offset_0_alias,@"STO_CUDA_RESERVED_SHARED STV_DEFAULT"
__nv_reservedSMEM_offset_0_alias:
	.zero		0
	.zero		64


//--------------------- .nv.constant0._Z34noise_add_source_master_rec_kernelPiS_iPfS0_i --------------------------
	.section	.nv.constant0._Z34noise_add_source_master_rec_kernelPiS_iPfS0_i,"a",@progbits
	.sectionflags	@""
	.align	4
.nv.constant0._Z34noise_add_source_master_rec_kernelPiS_iPfS0_i:
	.zero		940


//--------------------- SYMBOLS --------------------------

	.type		.nv.reservedSmem.offset0,@object
	.size		.nv.reservedSmem.offset0,0x4
